	.headerflags	@"EF_CUDA_TEXMODE_UNIFIED EF_CUDA_64BIT_ADDRESS EF_CUDA_ACCELERATORS EF_CUDA_SM90 EF_CUDA_VIRTUAL_SM(EF_CUDA_SM90)"
	.elftype	@"ET_EXEC"


//--------------------- .nv.info                  --------------------------
	.section	.nv.info,"",@"SHT_CUDA_INFO"
	.align	4


	//----- nvinfo : EIATTR_REGCOUNT
	.align		4
        /*0000*/ 	.byte	0x04, 0x2f
        /*0002*/ 	.short	(.L_1 - .L_0)
	.align		4
.L_0:
        /*0004*/ 	.word	index@(triton_poi_fused__softmax_1)
        /*0008*/ 	.word	0x0000001a


	//----- nvinfo : EIATTR_MIN_STACK_SIZE
	.align		4
.L_1:
        /*000c*/ 	.byte	0x04, 0x12
        /*000e*/ 	.short	(.L_3 - .L_2)
	.align		4
.L_2:
        /*0010*/ 	.word	index@(triton_poi_fused__softmax_1)
        /*0014*/ 	.word	0x00000000


	//----- nvinfo : EIATTR_FRAME_SIZE
	.align		4
.L_3:
        /*0018*/ 	.byte	0x04, 0x11
        /*001a*/ 	.short	(.L_5 - .L_4)
	.align		4
.L_4:
        /*001c*/ 	.word	index@(triton_poi_fused__softmax_1)
        /*0020*/ 	.word	0x00000000


	//----- nvinfo : EIATTR_MIN_STACK_SIZE
	.align		4
.L_5:
        /*0024*/ 	.byte	0x04, 0x12
        /*0026*/ 	.short	(.L_7 - .L_6)
	.align		4
.L_6:
        /*0028*/ 	.word	index@(triton_poi_fused__softmax_1)
        /*002c*/ 	.word	0x00000000
.L_7:


//--------------------- .nv.info.triton_poi_fused__softmax_1 --------------------------
	.section	.nv.info.triton_poi_fused__softmax_1,"",@"SHT_CUDA_INFO"
	.sectionflags	@""
	.align	4


	//----- nvinfo : EIATTR_CUDA_API_VERSION
	.align		4
        /*0000*/ 	.byte	0x04, 0x37
        /*0002*/ 	.short	(.L_9 - .L_8)
.L_8:
        /*0004*/ 	.word	0x0000007c


	//----- nvinfo : EIATTR_KPARAM_INFO
	.align		4
.L_9:
        /*0008*/ 	.byte	0x04, 0x17
        /*000a*/ 	.short	(.L_11 - .L_10)
.L_10:
        /*000c*/ 	.word	0x00000000
        /*0010*/ 	.short	0x0002
        /*0012*/ 	.short	0x0010
        /*0014*/ 	.byte	0x00, 0xf0, 0x11, 0x00


	//----- nvinfo : EIATTR_KPARAM_INFO
	.align		4
.L_11:
        /*0018*/ 	.byte	0x04, 0x17
        /*001a*/ 	.short	(.L_13 - .L_12)
.L_12:
        /*001c*/ 	.word	0x00000000
        /*0020*/ 	.short	0x0001
        /*0022*/ 	.short	0x0008
        /*0024*/ 	.byte	0x00, 0xf4, 0x21, 0x00


	//----- nvinfo : EIATTR_KPARAM_INFO
	.align		4
.L_13:
        /*0028*/ 	.byte	0x04, 0x17
        /*002a*/ 	.short	(.L_15 - .L_14)
.L_14:
        /*002c*/ 	.word	0x00000000
        /*0030*/ 	.short	0x0000
        /*0032*/ 	.short	0x0000
        /*0034*/ 	.byte	0x00, 0xf4, 0x21, 0x00


	//----- nvinfo : EIATTR_SPARSE_MMA_MASK
	.align		4
.L_15:
        /*0038*/ 	.byte	0x03, 0x50
        /*003a*/ 	.short	0x0000


	//----- nvinfo : EIATTR_MAXREG_COUNT
	.align		4
        /*003c*/ 	.byte	0x03, 0x1b
        /*003e*/ 	.short	0x00ff


	//----- nvinfo : EIATTR_EXIT_INSTR_OFFSETS
	.align		4
        /*0040*/ 	.byte	0x04, 0x1c
        /*0042*/ 	.short	(.L_17 - .L_16)


	//   ....[0]....
.L_16:
        /*0044*/ 	.word	0x00000420


	//   ....[1]....
        /*0048*/ 	.word	0x00000440


	//----- nvinfo : EIATTR_REQNTID
	.align		4
.L_17:
        /*004c*/ 	.byte	0x04, 0x10
        /*004e*/ 	.short	(.L_19 - .L_18)
.L_18:
        /*0050*/ 	.word	0x00000020
        /*0054*/ 	.word	0x00000001
        /*0058*/ 	.word	0x00000001


	//----- nvinfo : EIATTR_CBANK_PARAM_SIZE
	.align		4
.L_19:
        /*005c*/ 	.byte	0x03, 0x19
        /*005e*/ 	.short	0x0014


	//----- nvinfo : EIATTR_PARAM_CBANK
	.align		4
        /*0060*/ 	.byte	0x04, 0x0a
        /*0062*/ 	.short	(.L_21 - .L_20)
	.align		4
.L_20:
        /*0064*/ 	.word	index@(.nv.constant0.triton_poi_fused__softmax_1)
        /*0068*/ 	.short	0x0210
        /*006a*/ 	.short	0x0014


	//----- nvinfo : EIATTR_SW_WAR
	.align		4
.L_21:
        /*006c*/ 	.byte	0x04, 0x36
        /*006e*/ 	.short	(.L_23 - .L_22)
.L_22:
        /*0070*/ 	.word	0x00000008
.L_23:


//--------------------- .nv.callgraph             --------------------------
	.section	.nv.callgraph,"",@"SHT_CUDA_CALLGRAPH"
	.align	4
	.sectionentsize	8
	.align		4
        /*0000*/ 	.word	0x00000000
	.align		4
        /*0004*/ 	.word	0xffffffff
	.align		4
        /*0008*/ 	.word	0x00000000
	.align		4
        /*000c*/ 	.word	0xfffffffe
	.align		4
        /*0010*/ 	.word	0x00000000
	.align		4
        /*0014*/ 	.word	0xfffffffd
	.align		4
        /*0018*/ 	.word	0x00000000
	.align		4
        /*001c*/ 	.word	0xfffffffc


//--------------------- .text.triton_poi_fused__softmax_1 --------------------------
	.section	.text.triton_poi_fused__softmax_1,"ax",@progbits
	.align	128
        .global         triton_poi_fused__softmax_1
        .type           triton_poi_fused__softmax_1,@function
        .size           triton_poi_fused__softmax_1,(.L_x_1 - triton_poi_fused__softmax_1)
        .other          triton_poi_fused__softmax_1,@"STO_CUDA_ENTRY STV_DEFAULT"
triton_poi_fused__softmax_1:
.text.triton_poi_fused__softmax_1:
[----:B------:R-:W0:Y:S02]  /*0000*/  LDC R1, c[0x0][0x28] ;  /* 0x00000a00ff017b82 */ /* 0x000e240000000800 */
[----:B------:R-:W1:Y:S01]  /*0010*/  S2R R0, SR_TID.X ;  /* 0x0000000000007919 */ /* 0x000e620000002100 */
[----:B------:R-:W2:Y:S01]  /*0020*/  LDC.64 R10, c[0x0][0x210] ;  /* 0x00008400ff0a7b82 */ /* 0x000ea20000000a00 */
[----:B------:R-:W-:Y:S01]  /*0030*/  CS2R R22, SRZ ;  /* 0x0000000000167805 */ /* 0x000fe2000001ff00 */
[----:B------:R-:W-:Y:S01]  /*0040*/  ULDC.64 UR4, c[0x0][0x208] ;  /* 0x0000820000047ab9 */ /* 0x000fe20000000a00 */
[----:B------:R-:W3:Y:S01]  /*0050*/  S2R R13, SR_CTAID.X ;  /* 0x00000000000d7919 */ /* 0x000ee20000002500 */
[----:B-1----:R-:W-:Y:S01]  /*0060*/  IMAD.SHL.U32 R0, R0, 0x2, RZ ;  /* 0x0000000200007824 */ /* 0x002fe200078e00ff */
[----:B---3--:R-:W-:-:S04]  /*0070*/  SHF.R.S32.HI R2, RZ, 0x19, R13 ;  /* 0x00000019ff027819 */ /* 0x008fc8000001140d */
[----:B------:R-:W-:Y:S02]  /*0080*/  LOP3.LUT R0, R0, 0x3e, RZ, 0xc0, !PT ;  /* 0x0000003e00007812 */ /* 0x000fe400078ec0ff */
[----:B------:R-:W-:-:S03]  /*0090*/  SGXT R2, R2, 0x1 ;  /* 0x000000010202781a */ /* 0x000fc60000000200 */
[----:B------:R-:W-:-:S05]  /*00a0*/  IMAD R13, R13, 0x40, R0 ;  /* 0x000000400d0d7824 */ /* 0x000fca00078e0200 */
[CC--:B------:R-:W-:Y:S02]  /*00b0*/  LEA.HI R0, R2.reuse, R13.reuse, RZ, 0x2 ;  /* 0x0000000d02007211 */ /* 0x0c0fe400078f10ff */
[-C--:B------:R-:W-:Y:S02]  /*00c0*/  LEA.HI R2, R2, R13.reuse, RZ, 0x4 ;  /* 0x0000000d02027211 */ /* 0x080fe400078f20ff */
[----:B------:R-:W-:Y:S02]  /*00d0*/  LOP3.LUT R0, R0, 0xfffffffc, RZ, 0xc0, !PT ;  /* 0xfffffffc00007812 */ /* 0x000fe400078ec0ff */
[----:B------:R-:W-:Y:S02]  /*00e0*/  LOP3.LUT R2, R2, 0xfffffff0, RZ, 0xc0, !PT ;  /* 0xfffffff002027812 */ /* 0x000fe400078ec0ff */
[----:B------:R-:W-:Y:S02]  /*00f0*/  ISETP.GE.AND P0, PT, R13, 0x40, PT ;  /* 0x000000400d00780c */ /* 0x000fe40003f06270 */
[----:B------:R-:W-:-:S05]  /*0100*/  IADD3 R9, R2, R13, -R0 ;  /* 0x0000000d02097210 */ /* 0x000fca0007ffe800 */
[----:B--2---:R-:W-:Y:S01]  /*0110*/  IMAD.WIDE R2, R9, 0x4, R10 ;  /* 0x0000000409027825 */ /* 0x004fe200078e020a */
[----:B------:R-:W-:-:S03]  /*0120*/  CS2R R16, SRZ ;  /* 0x0000000000107805 */ /* 0x000fc6000001ff00 */
[C---:B------:R-:W-:Y:S02]  /*0130*/  VIADD R5, R9.reuse, 0x4 ;  /* 0x0000000409057836 */ /* 0x040fe40000000000 */
[----:B------:R1:W2:Y:S01]  /*0140*/  @!P0 LDG.E.EL.64 R22, desc[UR4][R2.64] ;  /* 0x0000000402168981 */ /* 0x0002a2000c2e1b00 */
[----:B------:R-:W-:Y:S02]  /*0150*/  VIADD R7, R9, 0x8 ;  /* 0x0000000809077836 */ /* 0x000fe40000000000 */
[----:B------:R-:W-:Y:S01]  /*0160*/  IMAD.WIDE R4, R5, 0x4, R10 ;  /* 0x0000000405047825 */ /* 0x000fe200078e020a */
[----:B------:R-:W-:-:S04]  /*0170*/  CS2R R18, SRZ ;  /* 0x0000000000127805 */ /* 0x000fc8000001ff00 */
[----:B------:R-:W3:Y:S01]  /*0180*/  @!P0 LDG.E.EL.64 R16, desc[UR4][R4.64] ;  /* 0x0000000404108981 */ /* 0x000ee2000c2e1b00 */
[----:B------:R-:W-:-:S05]  /*0190*/  IMAD.WIDE R6, R7, 0x4, R10 ;  /* 0x0000000407067825 */ /* 0x000fca00078e020a */
[----:B------:R-:W4:Y:S01]  /*01a0*/  @!P0 LDG.E.EL.64 R18, desc[UR4][R6.64] ;  /* 0x0000000406128981 */ /* 0x000f22000c2e1b00 */
[----:B------:R-:W-:Y:S01]  /*01b0*/  VIADD R9, R9, 0xc ;  /* 0x0000000c09097836 */ /* 0x000fe20000000000 */
[----:B------:R-:W-:-:S03]  /*01c0*/  CS2R R20, SRZ ;  /* 0x0000000000147805 */ /* 0x000fc6000001ff00 */
[----:B------:R-:W-:-:S05]  /*01d0*/  IMAD.WIDE R8, R9, 0x4, R10 ;  /* 0x0000000409087825 */ /* 0x000fca00078e020a */
[----:B------:R-:W5:Y:S01]  /*01e0*/  @!P0 LDG.E.EL.64 R20, desc[UR4][R8.64] ;  /* 0x0000000408148981 */ /* 0x000f62000c2e1b00 */
[----:B------:R-:W-:Y:S01]  /*01f0*/  CS2R R14, SRZ ;  /* 0x00000000000e7805 */ /* 0x000fe2000001ff00 */
[----:B-1----:R-:W-:-:S05]  /*0200*/  IMAD.WIDE R2, R13, 0x4, R10 ;  /* 0x000000040d027825 */ /* 0x002fca00078e020a */
[----:B------:R1:W5:Y:S02]  /*0210*/  @!P0 LDG.E.64 R14, desc[UR4][R2.64] ;  /* 0x00000004020e8981 */ /* 0x000364000c1e1b00 */
[----:B-1----:R-:W1:Y:S02]  /*0220*/  LDC.64 R2, c[0x0][0x218] ;  /* 0x00008600ff027b82 */ /* 0x002e640000000a00 */
[----:B-1----:R-:W-:Y:S01]  /*0230*/  IMAD.WIDE R2, R13, 0x4, R2 ;  /* 0x000000040d027825 */ /* 0x002fe200078e0202 */
[C---:B--2---:R-:W-:Y:S02]  /*0240*/  FSETP.NAN.AND P3, PT, R22.reuse, R22, PT ;  /* 0x000000161600720b */ /* 0x044fe40003f68000 */
[C---:B------:R-:W-:Y:S02]  /*0250*/  FSETP.NAN.AND P4, PT, R23.reuse, R23, PT ;  /* 0x000000171700720b */ /* 0x040fe40003f88000 */
[----:B---3--:R-:W-:Y:S02]  /*0260*/  FSETP.GT.AND P1, PT, R22, R16, PT ;  /* 0x000000101600720b */ /* 0x008fe40003f24000 */
[----:B------:R-:W-:-:S07]  /*0270*/  FSETP.GT.AND P2, PT, R23, R17, PT ;  /* 0x000000111700720b */ /* 0x000fce0003f44000 */
[----:B------:R-:W-:Y:S02]  /*0280*/  @!P3 FSEL R22, R22, R16, P1 ;  /* 0x000000101616b208 */ /* 0x000fe40000800000 */
[----:B------:R-:W-:Y:S02]  /*0290*/  @!P4 FSEL R23, R23, R17, P2 ;  /* 0x000000111717c208 */ /* 0x000fe40001000000 */
[C---:B----4-:R-:W-:Y:S02]  /*02a0*/  FSETP.GT.AND P1, PT, R22.reuse, R18, PT ;  /* 0x000000121600720b */ /* 0x050fe40003f24000 */
[C---:B------:R-:W-:Y:S02]  /*02b0*/  FSETP.GT.AND P2, PT, R23.reuse, R19, PT ;  /* 0x000000131700720b */ /* 0x040fe40003f44000 */
[----:B------:R-:W-:Y:S02]  /*02c0*/  FSETP.NAN.AND P3, PT, R22, R22, PT ;  /* 0x000000161600720b */ /* 0x000fe40003f68000 */
[----:B------:R-:W-:-:S07]  /*02d0*/  FSETP.NAN.AND P4, PT, R23, R23, PT ;  /* 0x000000171700720b */ /* 0x000fce0003f88000 */
[----:B------:R-:W-:Y:S02]  /*02e0*/  @!P1 FSEL R22, R22, R18, P3 ;  /* 0x0000001216169208 */ /* 0x000fe40001800000 */
[----:B------:R-:W-:Y:S02]  /*02f0*/  @!P2 FSEL R23, R23, R19, P4 ;  /* 0x000000131717a208 */ /* 0x000fe40002000000 */
[C---:B-----5:R-:W-:Y:S02]  /*0300*/  FSETP.GT.AND P1, PT, R22.reuse, R20, PT ;  /* 0x000000141600720b */ /* 0x060fe40003f24000 */
[C---:B------:R-:W-:Y:S02]  /*0310*/  FSETP.GT.AND P2, PT, R23.reuse, R21, PT ;  /* 0x000000151700720b */ /* 0x040fe40003f44000 */
[----:B------:R-:W-:Y:S02]  /*0320*/  FSETP.NAN.AND P3, PT, R22, R22, PT ;  /* 0x000000161600720b */ /* 0x000fe40003f68000 */
[----:B------:R-:W-:-:S07]  /*0330*/  FSETP.NAN.AND P4, PT, R23, R23, PT ;  /* 0x000000171700720b */ /* 0x000fce0003f88000 */
[----:B------:R-:W-:Y:S02]  /*0340*/  @!P1 FSEL R22, R22, R20, P3 ;  /* 0x0000001416169208 */ /* 0x000fe40001800000 */
[----:B------:R-:W-:-:S03]  /*0350*/  @!P2 FSEL R23, R23, R21, P4 ;  /* 0x000000151717a208 */ /* 0x000fc60002000000 */
[----:B------:R-:W-:Y:S02]  /*0360*/  FADD R14, -R22, R14 ;  /* 0x0000000e160e7221 */ /* 0x000fe40000000100 */
[----:B------:R-:W-:Y:S02]  /*0370*/  FADD R15, -R23, R15 ;  /* 0x0000000f170f7221 */ /* 0x000fe40000000100 */
[----:B------:R-:W-:Y:S02]  /*0380*/  FMUL R14, R14, 1.4426950216293334961 ;  /* 0x3fb8aa3b0e0e7820 */ /* 0x000fe40000400000 */
[----:B------:R-:W-:-:S03]  /*0390*/  FMUL R15, R15, 1.4426950216293334961 ;  /* 0x3fb8aa3b0f0f7820 */ /* 0x000fc60000400000 */
[----:B------:R-:W-:Y:S02]  /*03a0*/  FSETP.GEU.AND P1, PT, R14, -126, PT ;  /* 0xc2fc00000e00780b */ /* 0x000fe40003f2e000 */
[----:B------:R-:W-:-:S11]  /*03b0*/  FSETP.GEU.AND P2, PT, R15, -126, PT ;  /* 0xc2fc00000f00780b */ /* 0x000fd60003f4e000 */
[----:B------:R-:W-:Y:S02]  /*03c0*/  @!P1 FMUL R14, R14, 0.5 ;  /* 0x3f0000000e0e9820 */ /* 0x000fe40000400000 */
[----:B------:R-:W-:Y:S02]  /*03d0*/  @!P2 FMUL R15, R15, 0.5 ;  /* 0x3f0000000f0fa820 */ /* 0x000fe40000400000 */
[----:B------:R-:W1:Y:S08]  /*03e0*/  MUFU.EX2 R4, R14 ;  /* 0x0000000e00047308 */ /* 0x000e700000000800 */
[----:B------:R-:W2:Y:S01]  /*03f0*/  MUFU.EX2 R5, R15 ;  /* 0x0000000f00057308 */ /* 0x000ea20000000800 */
[----:B-1----:R-:W-:Y:S01]  /*0400*/  @!P1 FMUL R4, R4, R4 ;  /* 0x0000000404049220 */ /* 0x002fe20000400000 */
[----:B--2---:R-:W-:Y:S01]  /*0410*/  @!P2 FMUL R5, R5, R5 ;  /* 0x000000050505a220 */ /* 0x004fe20000400000 */
[----:B------:R-:W-:Y:S06]  /*0420*/  @P0 EXIT ;  /* 0x000000000000094d */ /* 0x000fec0003800000 */
[----:B------:R-:W-:Y:S01]  /*0430*/  STG.E.64 desc[UR4][R2.64], R4 ;  /* 0x0000000402007986 */ /* 0x000fe2000c101b04 */
[----:B------:R-:W-:Y:S05]  /*0440*/  EXIT ;  /* 0x000000000000794d */ /* 0x000fea0003800000 */
.L_x_0:
[----:B------:R-:W-:-:S00]  /*0450*/  BRA `(.L_x_0) ;  /* 0xfffffffc00fc7947 */ /* 0x000fc0000383ffff */
[----:B------:R-:W-:-:S00]  /*0460*/  NOP ;  /* 0x0000000000007918 */ /* 0x000fc00000000000 */
        /* <DEDUP_REMOVED lines=9> */
.L_x_1:


//--------------------- .nv.constant0.triton_poi_fused__softmax_1 --------------------------
	.section	.nv.constant0.triton_poi_fused__softmax_1,"a",@progbits
	.sectionflags	@""
	.align	4
.nv.constant0.triton_poi_fused__softmax_1:
	.zero		548
